//
// Generated by NVIDIA NVVM Compiler
//
// Compiler Build ID: CL-36424714
// Cuda compilation tools, release 13.0, V13.0.88
// Based on NVVM 20.0.0
//

.version 9.0
.target sm_100
.address_size 64

	// .globl	_Z6jacobiPfS_S_f

.visible .entry _Z6jacobiPfS_S_f(
	.param .u64 .ptr .align 1 _Z6jacobiPfS_S_f_param_0,
	.param .u64 .ptr .align 1 _Z6jacobiPfS_S_f_param_1,
	.param .u64 .ptr .align 1 _Z6jacobiPfS_S_f_param_2,
	.param .f32 _Z6jacobiPfS_S_f_param_3
)
{
	.reg .b32 	%r<12>;
	.reg .b32 	%f<12>;
	.reg .b64 	%rd<12>;

	ld.param.u64 	%rd1, [_Z6jacobiPfS_S_f_param_0];
	ld.param.u64 	%rd2, [_Z6jacobiPfS_S_f_param_1];
	ld.param.u64 	%rd3, [_Z6jacobiPfS_S_f_param_2];
	ld.param.f32 	%f1, [_Z6jacobiPfS_S_f_param_3];
	cvta.to.global.u64 	%rd4, %rd1;
	cvta.to.global.u64 	%rd5, %rd2;
	cvta.to.global.u64 	%rd6, %rd3;
	mov.u32 	%r1, %ctaid.x;
	mov.u32 	%r2, %ntid.x;
	mov.u32 	%r3, %tid.x;
	mad.lo.s32 	%r4, %r1, %r2, %r3;
	mov.u32 	%r5, %ctaid.y;
	mov.u32 	%r6, %ntid.y;
	mov.u32 	%r7, %tid.y;
	mad.lo.s32 	%r8, %r5, %r6, %r7;
	shl.b32 	%r9, %r4, 11;
	add.s32 	%r10, %r9, %r8;
	mul.wide.s32 	%rd7, %r10, 4;
	add.s64 	%rd8, %rd6, %rd7;
	ld.global.f32 	%f2, [%rd8];
	add.s32 	%r11, %r10, -2048;
	mul.wide.s32 	%rd9, %r11, 4;
	add.s64 	%rd10, %rd5, %rd9;
	ld.global.f32 	%f3, [%rd10];
	fma.rn.f32 	%f4, %f1, %f2, %f3;
	ld.global.f32 	%f5, [%rd10+16384];
	add.f32 	%f6, %f4, %f5;
	ld.global.f32 	%f7, [%rd10+8188];
	add.f32 	%f8, %f6, %f7;
	ld.global.f32 	%f9, [%rd10+8196];
	add.f32 	%f10, %f8, %f9;
	mul.f32 	%f11, %f10, 0f3E800000;
	add.s64 	%rd11, %rd4, %rd7;
	st.global.f32 	[%rd11], %f11;
	ret;

}


// ===== COMPILED SASS (sm_100) =====

	.target	sm_100

	.elftype	@"ET_EXEC"


//--------------------- .note.nv.tkinfo           --------------------------
	.section	.note.nv.tkinfo,"",@"SHT_NOTE"
	.sectionflags	@"SHF_NOTE_NV_TKINFO"
	.tkinfo
        /*0018*/ 	.word	0x00000002
        /*0030*/ 	.string	""
        /*0030*/ 	.string	"ptxas"
        /*0030*/ 	.string	"Cuda compilation tools, release 13.0, V13.0.88"
        /*0030*/ 	.string	"Build cuda_13.0.r13.0/compiler.36424714_0"
        /*0030*/ 	.string	"-arch sm_100 -m 64 "



//--------------------- .note.nv.cuinfo           --------------------------
	.section	.note.nv.cuinfo,"",@"SHT_NOTE"
	.sectionflags	@"SHF_NOTE_NV_CUINFO"
        /*0018*/ 	.short	0x0002
        /*001a*/ 	.short	0x0064
        /*001c*/ 	.short	0x0082
	.zero		2


//--------------------- .nv.info                  --------------------------
	.section	.nv.info,"",@"SHT_CUDA_INFO"
	.align	4


	//----- nvinfo : EIATTR_REGCOUNT
	.align		4
        /*0000*/ 	.byte	0x04, 0x2f
        /*0002*/ 	.short	(.L_1 - .L_0)
	.align		4
.L_0:
        /*0004*/ 	.word	index@(_Z6jacobiPfS_S_f)
        /*0008*/ 	.word	0x00000012


	//----- nvinfo : EIATTR_FRAME_SIZE
	.align		4
.L_1:
        /*000c*/ 	.byte	0x04, 0x11
        /*000e*/ 	.short	(.L_3 - .L_2)
	.align		4
.L_2:
        /*0010*/ 	.word	index@(_Z6jacobiPfS_S_f)
        /*0014*/ 	.word	0x00000000


	//----- nvinfo : EIATTR_MIN_STACK_SIZE
	.align		4
.L_3:
        /*0018*/ 	.byte	0x04, 0x12
        /*001a*/ 	.short	(.L_5 - .L_4)
	.align		4
.L_4:
        /*001c*/ 	.word	index@(_Z6jacobiPfS_S_f)
        /*0020*/ 	.word	0x00000000
.L_5:


//--------------------- .nv.compat                --------------------------
	.section	.nv.compat,"",@"SHT_CUDA_COMPAT_INFO"
	.align	4
        /*0000*/ 	.byte	0x02, 0x09, 0x00, 0x00, 0x02, 0x02, 0x01, 0x00, 0x02, 0x05, 0x05, 0x00, 0x03, 0x07, 0x01, 0x01
        /*0010*/ 	.byte	0x02, 0x03, 0x00, 0x00, 0x02, 0x06, 0x01, 0x00, 0x04, 0x0b, 0x08, 0x00, 0x09, 0x00, 0x00, 0x00
        /*0020*/ 	.byte	0x00, 0x00, 0x00, 0x00


//--------------------- .nv.info._Z6jacobiPfS_S_f --------------------------
	.section	.nv.info._Z6jacobiPfS_S_f,"",@"SHT_CUDA_INFO"
	.sectionflags	@""
	.align	4


	//----- nvinfo : EIATTR_CUDA_API_VERSION
	.align		4
        /*0000*/ 	.byte	0x04, 0x37
        /*0002*/ 	.short	(.L_7 - .L_6)
.L_6:
        /*0004*/ 	.word	0x00000082


	//----- nvinfo : EIATTR_KPARAM_INFO
	.align		4
.L_7:
        /*0008*/ 	.byte	0x04, 0x17
        /*000a*/ 	.short	(.L_9 - .L_8)
.L_8:
        /*000c*/ 	.word	0x00000000
        /*0010*/ 	.short	0x0003
        /*0012*/ 	.short	0x0018
        /*0014*/ 	.byte	0x00, 0xf0, 0x11, 0x00


	//----- nvinfo : EIATTR_KPARAM_INFO
	.align		4
.L_9:
        /*0018*/ 	.byte	0x04, 0x17
        /*001a*/ 	.short	(.L_11 - .L_10)
.L_10:
        /*001c*/ 	.word	0x00000000
        /*0020*/ 	.short	0x0002
        /*0022*/ 	.short	0x0010
        /*0024*/ 	.byte	0x00, 0xf5, 0x21, 0x00


	//----- nvinfo : EIATTR_KPARAM_INFO
	.align		4
.L_11:
        /*0028*/ 	.byte	0x04, 0x17
        /*002a*/ 	.short	(.L_13 - .L_12)
.L_12:
        /*002c*/ 	.word	0x00000000
        /*0030*/ 	.short	0x0001
        /*0032*/ 	.short	0x0008
        /*0034*/ 	.byte	0x00, 0xf5, 0x21, 0x00


	//----- nvinfo : EIATTR_KPARAM_INFO
	.align		4
.L_13:
        /*0038*/ 	.byte	0x04, 0x17
        /*003a*/ 	.short	(.L_15 - .L_14)
.L_14:
        /*003c*/ 	.word	0x00000000
        /*0040*/ 	.short	0x0000
        /*0042*/ 	.short	0x0000
        /*0044*/ 	.byte	0x00, 0xf5, 0x21, 0x00


	//----- nvinfo : EIATTR_SPARSE_MMA_MASK
	.align		4
.L_15:
        /*0048*/ 	.byte	0x03, 0x50
        /*004a*/ 	.short	0x0000


	//----- nvinfo : EIATTR_MAXREG_COUNT
	.align		4
        /*004c*/ 	.byte	0x03, 0x1b
        /*004e*/ 	.short	0x00ff


	//----- nvinfo : EIATTR_MERCURY_ISA_VERSION
	.align		4
        /*0050*/ 	.byte	0x03, 0x5f
        /*0052*/ 	.short	0x0101


	//----- nvinfo : EIATTR_VRC_CTA_INIT_COUNT
	.align		4
        /*0054*/ 	.byte	0x02, 0x4a
	.zero		1
	.zero		1


	//----- nvinfo : EIATTR_EXIT_INSTR_OFFSETS
	.align		4
        /*0058*/ 	.byte	0x04, 0x1c
        /*005a*/ 	.short	(.L_17 - .L_16)


	//   ....[0]....
.L_16:
        /*005c*/ 	.word	0x000001e0


	//----- nvinfo : EIATTR_CBANK_PARAM_SIZE
	.align		4
.L_17:
        /*0060*/ 	.byte	0x03, 0x19
        /*0062*/ 	.short	0x001c


	//----- nvinfo : EIATTR_PARAM_CBANK
	.align		4
        /*0064*/ 	.byte	0x04, 0x0a
        /*0066*/ 	.short	(.L_19 - .L_18)
	.align		4
.L_18:
        /*0068*/ 	.word	index@(.nv.constant0._Z6jacobiPfS_S_f)
        /*006c*/ 	.short	0x0380
        /*006e*/ 	.short	0x001c


	//----- nvinfo : EIATTR_SW_WAR
	.align		4
.L_19:
        /*0070*/ 	.byte	0x04, 0x36
        /*0072*/ 	.short	(.L_21 - .L_20)
.L_20:
        /*0074*/ 	.word	0x00000008
.L_21:


//--------------------- .nv.callgraph             --------------------------
	.section	.nv.callgraph,"",@"SHT_CUDA_CALLGRAPH"
	.align	4
	.sectionentsize	8
	.align		4
        /*0000*/ 	.word	0x00000000
	.align		4
        /*0004*/ 	.word	0xffffffff
	.align		4
        /*0008*/ 	.word	0x00000000
	.align		4
        /*000c*/ 	.word	0xfffffffe
	.align		4
        /*0010*/ 	.word	0x00000000
	.align		4
        /*0014*/ 	.word	0xfffffffd
	.align		4
        /*0018*/ 	.word	0x00000000
	.align		4
        /*001c*/ 	.word	0xfffffffc


//--------------------- .text._Z6jacobiPfS_S_f    --------------------------
	.section	.text._Z6jacobiPfS_S_f,"ax",@progbits
	.align	128
        .global         _Z6jacobiPfS_S_f
        .type           _Z6jacobiPfS_S_f,@function
        .size           _Z6jacobiPfS_S_f,(.L_x_1 - _Z6jacobiPfS_S_f)
        .other          _Z6jacobiPfS_S_f,@"STO_CUDA_ENTRY STV_DEFAULT"
_Z6jacobiPfS_S_f:
.text._Z6jacobiPfS_S_f:
[----:B------:R-:W-:Y:S01]  /*0000*/  LDC R1, c[0x0][0x37c] ;  /* 0x0000df00ff017b82 */ /* 0x000fe20000000800 */
[----:B------:R-:W0:Y:S07]  /*0010*/  S2R R7, SR_TID.X ;  /* 0x0000000000077919 */ /* 0x000e2e0000002100 */
[----:B------:R-:W0:Y:S01]  /*0020*/  S2UR UR4, SR_CTAID.X ;  /* 0x00000000000479c3 */ /* 0x000e220000002500 */
[----:B------:R-:W1:Y:S01]  /*0030*/  LDCU UR6, c[0x0][0x398] ;  /* 0x00007300ff0677ac */ /* 0x000e620008000800 */
[----:B------:R-:W2:Y:S06]  /*0040*/  S2R R9, SR_TID.Y ;  /* 0x0000000000097919 */ /* 0x000eac0000002200 */
[----:B------:R-:W0:Y:S08]  /*0050*/  LDC R0, c[0x0][0x360] ;  /* 0x0000d800ff007b82 */ /* 0x000e300000000800 */
[----:B------:R-:W2:Y:S08]  /*0060*/  S2UR UR5, SR_CTAID.Y ;  /* 0x00000000000579c3 */ /* 0x000eb00000002600 */
[----:B------:R-:W2:Y:S08]  /*0070*/  LDC R6, c[0x0][0x364] ;  /* 0x0000d900ff067b82 */ /* 0x000eb00000000800 */
[----:B------:R-:W3:Y:S01]  /*0080*/  LDC.64 R2, c[0x0][0x390] ;  /* 0x0000e400ff027b82 */ /* 0x000ee20000000a00 */
[----:B0-----:R-:W-:-:S07]  /*0090*/  IMAD R0, R0, UR4, R7 ;  /* 0x0000000400007c24 */ /* 0x001fce000f8e0207 */
[----:B------:R-:W0:Y:S01]  /*00a0*/  LDC.64 R4, c[0x0][0x388] ;  /* 0x0000e200ff047b82 */ /* 0x000e220000000a00 */
[----:B--2---:R-:W-:Y:S01]  /*00b0*/  IMAD R7, R6, UR5, R9 ;  /* 0x0000000506077c24 */ /* 0x004fe2000f8e0209 */
[----:B------:R-:W2:Y:S04]  /*00c0*/  LDCU.64 UR4, c[0x0][0x358] ;  /* 0x00006b00ff0477ac */ /* 0x000ea80008000a00 */
[----:B------:R-:W-:-:S04]  /*00d0*/  LEA R9, R0, R7, 0xb ;  /* 0x0000000700097211 */ /* 0x000fc800078e58ff */
[C---:B------:R-:W-:Y:S01]  /*00e0*/  IADD3 R7, PT, PT, R9.reuse, -0x800, RZ ;  /* 0xfffff80009077810 */ /* 0x040fe20007ffe0ff */
[----:B---3--:R-:W-:-:S04]  /*00f0*/  IMAD.WIDE R2, R9, 0x4, R2 ;  /* 0x0000000409027825 */ /* 0x008fc800078e0202 */
[----:B0-----:R-:W-:Y:S02]  /*0100*/  IMAD.WIDE R4, R7, 0x4, R4 ;  /* 0x0000000407047825 */ /* 0x001fe400078e0204 */
[----:B------:R-:W0:Y:S01]  /*0110*/  LDC.64 R6, c[0x0][0x380] ;  /* 0x0000e000ff067b82 */ /* 0x000e220000000a00 */
[----:B--2---:R-:W1:Y:S04]  /*0120*/  LDG.E R2, desc[UR4][R2.64] ;  /* 0x0000000402027981 */ /* 0x004e68000c1e1900 */
[----:B------:R-:W1:Y:S04]  /*0130*/  LDG.E R11, desc[UR4][R4.64] ;  /* 0x00000004040b7981 */ /* 0x000e68000c1e1900 */
[----:B------:R-:W2:Y:S04]  /*0140*/  LDG.E R0, desc[UR4][R4.64+0x4000] ;  /* 0x0040000404007981 */ /* 0x000ea8000c1e1900 */
[----:B------:R-:W3:Y:S04]  /*0150*/  LDG.E R13, desc[UR4][R4.64+0x1ffc] ;  /* 0x001ffc04040d7981 */ /* 0x000ee8000c1e1900 */
[----:B------:R-:W4:Y:S01]  /*0160*/  LDG.E R15, desc[UR4][R4.64+0x2004] ;  /* 0x00200404040f7981 */ /* 0x000f22000c1e1900 */
[----:B-1----:R-:W-:Y:S01]  /*0170*/  FFMA R11, R2, UR6, R11 ;  /* 0x00000006020b7c23 */ /* 0x002fe2000800000b */
[----:B0-----:R-:W-:-:S04]  /*0180*/  IMAD.WIDE R2, R9, 0x4, R6 ;  /* 0x0000000409027825 */ /* 0x001fc800078e0206 */
[----:B--2---:R-:W-:-:S04]  /*0190*/  FADD R0, R11, R0 ;  /* 0x000000000b007221 */ /* 0x004fc80000000000 */
[----:B---3--:R-:W-:-:S04]  /*01a0*/  FADD R0, R0, R13 ;  /* 0x0000000d00007221 */ /* 0x008fc80000000000 */
[----:B----4-:R-:W-:-:S04]  /*01b0*/  FADD R0, R0, R15 ;  /* 0x0000000f00007221 */ /* 0x010fc80000000000 */
[----:B------:R-:W-:-:S05]  /*01c0*/  FMUL R7, R0, 0.25 ;  /* 0x3e80000000077820 */ /* 0x000fca0000400000 */
[----:B------:R-:W-:Y:S01]  /*01d0*/  STG.E desc[UR4][R2.64], R7 ;  /* 0x0000000702007986 */ /* 0x000fe2000c101904 */
[----:B------:R-:W-:Y:S05]  /*01e0*/  EXIT ;  /* 0x000000000000794d */ /* 0x000fea0003800000 */
.L_x_0:
[----:B------:R-:W-:-:S00]  /*01f0*/  BRA `(.L_x_0) ;  /* 0xfffffffc00fc7947 */ /* 0x000fc0000383ffff */
[----:B------:R-:W-:-:S00]  /*0200*/  NOP ;  /* 0x0000000000007918 */ /* 0x000fc00000000000 */
[----:B------:R-:W-:-:S00]  /*0210*/  NOP ;  /* 0x0000000000007918 */ /* 0x000fc00000000000 */
[----:B------:R-:W-:-:S00]  /*0220*/  NOP ;  /* 0x0000000000007918 */ /* 0x000fc00000000000 */
[----:B------:R-:W-:-:S00]  /*0230*/  NOP ;  /* 0x0000000000007918 */ /* 0x000fc00000000000 */
[----:B------:R-:W-:-:S00]  /*0240*/  NOP ;  /* 0x0000000000007918 */ /* 0x000fc00000000000 */
[----:B------:R-:W-:-:S00]  /*0250*/  NOP ;  /* 0x0000000000007918 */ /* 0x000fc00000000000 */
[----:B------:R-:W-:-:S00]  /*0260*/  NOP ;  /* 0x0000000000007918 */ /* 0x000fc00000000000 */
[----:B------:R-:W-:-:S00]  /*0270*/  NOP ;  /* 0x0000000000007918 */ /* 0x000fc00000000000 */
.L_x_1:


//--------------------- .nv.shared.reserved.0     --------------------------
	.section	.nv.shared.reserved.0,"aw",@nobits
	.weak		__nv_reservedSMEM_offset_0_alias
	.size		__nv_reservedSMEM_offset_0_alias, 0, 64
	.other		__nv_reservedSMEM_offset_0_alias,@"STO_CUDA_RESERVED_SHARED STV_DEFAULT"
__nv_reservedSMEM_offset_0_alias:
	.zero		0
	.zero		64


//--------------------- .nv.constant0._Z6jacobiPfS_S_f --------------------------
	.section	.nv.constant0._Z6jacobiPfS_S_f,"a",@progbits
	.sectionflags	@""
	.align	4
.nv.constant0._Z6jacobiPfS_S_f:
	.zero		924


//--------------------- SYMBOLS --------------------------

	.type		.nv.reservedSmem.offset0,@object
	.size		.nv.reservedSmem.offset0,0x4
